//
// Generated by NVIDIA NVVM Compiler
//
// Compiler Build ID: CL-36424714
// Cuda compilation tools, release 13.0, V13.0.88
// Based on NVVM 20.0.0
//

.version 9.0
.target sm_100
.address_size 64

	// .globl	_Z29compute_coupling_ocean_kernelPfS_S_S_S_iPiS_

.visible .entry _Z29compute_coupling_ocean_kernelPfS_S_S_S_iPiS_(
	.param .u64 .ptr .align 1 _Z29compute_coupling_ocean_kernelPfS_S_S_S_iPiS__param_0,
	.param .u64 .ptr .align 1 _Z29compute_coupling_ocean_kernelPfS_S_S_S_iPiS__param_1,
	.param .u64 .ptr .align 1 _Z29compute_coupling_ocean_kernelPfS_S_S_S_iPiS__param_2,
	.param .u64 .ptr .align 1 _Z29compute_coupling_ocean_kernelPfS_S_S_S_iPiS__param_3,
	.param .u64 .ptr .align 1 _Z29compute_coupling_ocean_kernelPfS_S_S_S_iPiS__param_4,
	.param .u32 _Z29compute_coupling_ocean_kernelPfS_S_S_S_iPiS__param_5,
	.param .u64 .ptr .align 1 _Z29compute_coupling_ocean_kernelPfS_S_S_S_iPiS__param_6,
	.param .u64 .ptr .align 1 _Z29compute_coupling_ocean_kernelPfS_S_S_S_iPiS__param_7
)
{
	.reg .pred 	%p<2>;
	.reg .b32 	%r<12>;
	.reg .b32 	%f<28>;
	.reg .b64 	%rd<30>;

	ld.param.u64 	%rd2, [_Z29compute_coupling_ocean_kernelPfS_S_S_S_iPiS__param_1];
	ld.param.u64 	%rd4, [_Z29compute_coupling_ocean_kernelPfS_S_S_S_iPiS__param_3];
	ld.param.u64 	%rd5, [_Z29compute_coupling_ocean_kernelPfS_S_S_S_iPiS__param_4];
	ld.param.u32 	%r2, [_Z29compute_coupling_ocean_kernelPfS_S_S_S_iPiS__param_5];
	mov.u32 	%r3, %tid.x;
	mov.u32 	%r4, %ctaid.x;
	mov.u32 	%r5, %ntid.x;
	mov.u32 	%r6, %ctaid.y;
	mov.u32 	%r7, %nctaid.x;
	mad.lo.s32 	%r8, %r6, %r7, %r4;
	mad.lo.s32 	%r1, %r8, %r5, %r3;
	setp.ge.s32 	%p1, %r1, %r2;
	@%p1 bra 	$L__BB0_2;
	ld.param.u64 	%rd29, [_Z29compute_coupling_ocean_kernelPfS_S_S_S_iPiS__param_7];
	ld.param.u64 	%rd28, [_Z29compute_coupling_ocean_kernelPfS_S_S_S_iPiS__param_6];
	ld.param.u64 	%rd27, [_Z29compute_coupling_ocean_kernelPfS_S_S_S_iPiS__param_2];
	ld.param.u64 	%rd26, [_Z29compute_coupling_ocean_kernelPfS_S_S_S_iPiS__param_0];
	cvta.to.global.u64 	%rd8, %rd28;
	cvta.to.global.u64 	%rd9, %rd29;
	cvta.to.global.u64 	%rd10, %rd26;
	cvta.to.global.u64 	%rd11, %rd2;
	cvta.to.global.u64 	%rd12, %rd27;
	cvta.to.global.u64 	%rd13, %rd4;
	cvta.to.global.u64 	%rd14, %rd5;
	mul.wide.s32 	%rd15, %r1, 4;
	add.s64 	%rd16, %rd8, %rd15;
	ld.global.u32 	%r9, [%rd16];
	mul.lo.s32 	%r10, %r1, 3;
	mul.wide.s32 	%rd17, %r10, 4;
	add.s64 	%rd18, %rd9, %rd17;
	ld.global.f32 	%f1, [%rd18];
	ld.global.f32 	%f2, [%rd18+4];
	ld.global.f32 	%f3, [%rd18+8];
	mad.lo.s32 	%r11, %r9, 3, -3;
	mul.wide.s32 	%rd19, %r11, 4;
	add.s64 	%rd20, %rd10, %rd19;
	ld.global.f32 	%f4, [%rd20];
	mul.f32 	%f5, %f1, %f4;
	mul.wide.s32 	%rd21, %r9, 4;
	add.s64 	%rd22, %rd11, %rd21;
	ld.global.f32 	%f6, [%rd22+-4];
	div.rn.f32 	%f7, %f5, %f6;
	ld.global.f32 	%f8, [%rd20+4];
	mul.f32 	%f9, %f2, %f8;
	add.s64 	%rd23, %rd12, %rd21;
	ld.global.f32 	%f10, [%rd23+-4];
	div.rn.f32 	%f11, %f9, %f10;
	add.f32 	%f12, %f7, %f11;
	ld.global.f32 	%f13, [%rd20+8];
	mul.f32 	%f14, %f3, %f13;
	add.s64 	%rd24, %rd13, %rd21;
	ld.global.f32 	%f15, [%rd24+-4];
	div.rn.f32 	%f16, %f14, %f15;
	add.f32 	%f17, %f12, %f16;
	add.s64 	%rd25, %rd14, %rd15;
	ld.global.f32 	%f18, [%rd25];
	sub.f32 	%f19, %f18, %f6;
	mul.f32 	%f20, %f17, %f19;
	sub.f32 	%f21, %f18, %f10;
	mul.f32 	%f22, %f17, %f21;
	sub.f32 	%f23, %f18, %f15;
	mul.f32 	%f24, %f17, %f23;
	fma.rn.f32 	%f25, %f1, %f20, %f4;
	st.global.f32 	[%rd20], %f25;
	fma.rn.f32 	%f26, %f2, %f22, %f8;
	st.global.f32 	[%rd20+4], %f26;
	fma.rn.f32 	%f27, %f3, %f24, %f13;
	st.global.f32 	[%rd20+8], %f27;
$L__BB0_2:
	ret;

}


// ===== COMPILED SASS (sm_100) =====

	.target	sm_100

	.elftype	@"ET_EXEC"


//--------------------- .note.nv.tkinfo           --------------------------
	.section	.note.nv.tkinfo,"",@"SHT_NOTE"
	.sectionflags	@"SHF_NOTE_NV_TKINFO"
	.tkinfo
        /*0018*/ 	.word	0x00000002
        /*0030*/ 	.string	""
        /*0030*/ 	.string	"ptxas"
        /*0030*/ 	.string	"Cuda compilation tools, release 13.0, V13.0.88"
        /*0030*/ 	.string	"Build cuda_13.0.r13.0/compiler.36424714_0"
        /*0030*/ 	.string	"-arch sm_100 -m 64 "



//--------------------- .note.nv.cuinfo           --------------------------
	.section	.note.nv.cuinfo,"",@"SHT_NOTE"
	.sectionflags	@"SHF_NOTE_NV_CUINFO"
        /*0018*/ 	.short	0x0002
        /*001a*/ 	.short	0x0064
        /*001c*/ 	.short	0x0082
	.zero		2


//--------------------- .nv.info                  --------------------------
	.section	.nv.info,"",@"SHT_CUDA_INFO"
	.align	4


	//----- nvinfo : EIATTR_REGCOUNT
	.align		4
        /*0000*/ 	.byte	0x04, 0x2f
        /*0002*/ 	.short	(.L_1 - .L_0)
	.align		4
.L_0:
        /*0004*/ 	.word	index@(_Z29compute_coupling_ocean_kernelPfS_S_S_S_iPiS_)
        /*0008*/ 	.word	0x0000001a


	//----- nvinfo : EIATTR_FRAME_SIZE
	.align		4
.L_1:
        /*000c*/ 	.byte	0x04, 0x11
        /*000e*/ 	.short	(.L_3 - .L_2)
	.align		4
.L_2:
        /*0010*/ 	.word	index@($__internal_0_$__cuda_sm3x_div_rn_noftz_f32_slowpath)
        /*0014*/ 	.word	0x00000000


	//----- nvinfo : EIATTR_FRAME_SIZE
	.align		4
.L_3:
        /*0018*/ 	.byte	0x04, 0x11
        /*001a*/ 	.short	(.L_5 - .L_4)
	.align		4
.L_4:
        /*001c*/ 	.word	index@(_Z29compute_coupling_ocean_kernelPfS_S_S_S_iPiS_)
        /*0020*/ 	.word	0x00000000


	//----- nvinfo : EIATTR_MIN_STACK_SIZE
	.align		4
.L_5:
        /*0024*/ 	.byte	0x04, 0x12
        /*0026*/ 	.short	(.L_7 - .L_6)
	.align		4
.L_6:
        /*0028*/ 	.word	index@(_Z29compute_coupling_ocean_kernelPfS_S_S_S_iPiS_)
        /*002c*/ 	.word	0x00000000
.L_7:


//--------------------- .nv.compat                --------------------------
	.section	.nv.compat,"",@"SHT_CUDA_COMPAT_INFO"
	.align	4
        /*0000*/ 	.byte	0x02, 0x09, 0x00, 0x00, 0x02, 0x02, 0x01, 0x00, 0x02, 0x05, 0x05, 0x00, 0x03, 0x07, 0x01, 0x01
        /*0010*/ 	.byte	0x02, 0x03, 0x00, 0x00, 0x02, 0x06, 0x01, 0x00, 0x04, 0x0b, 0x08, 0x00, 0x01, 0x00, 0x00, 0x00
        /*0020*/ 	.byte	0x00, 0x00, 0x00, 0x00


//--------------------- .nv.info._Z29compute_coupling_ocean_kernelPfS_S_S_S_iPiS_ --------------------------
	.section	.nv.info._Z29compute_coupling_ocean_kernelPfS_S_S_S_iPiS_,"",@"SHT_CUDA_INFO"
	.sectionflags	@""
	.align	4


	//----- nvinfo : EIATTR_CUDA_API_VERSION
	.align		4
        /*0000*/ 	.byte	0x04, 0x37
        /*0002*/ 	.short	(.L_9 - .L_8)
.L_8:
        /*0004*/ 	.word	0x00000082


	//----- nvinfo : EIATTR_KPARAM_INFO
	.align		4
.L_9:
        /*0008*/ 	.byte	0x04, 0x17
        /*000a*/ 	.short	(.L_11 - .L_10)
.L_10:
        /*000c*/ 	.word	0x00000000
        /*0010*/ 	.short	0x0007
        /*0012*/ 	.short	0x0038
        /*0014*/ 	.byte	0x00, 0xf5, 0x21, 0x00


	//----- nvinfo : EIATTR_KPARAM_INFO
	.align		4
.L_11:
        /*0018*/ 	.byte	0x04, 0x17
        /*001a*/ 	.short	(.L_13 - .L_12)
.L_12:
        /*001c*/ 	.word	0x00000000
        /*0020*/ 	.short	0x0006
        /*0022*/ 	.short	0x0030
        /*0024*/ 	.byte	0x00, 0xf5, 0x21, 0x00


	//----- nvinfo : EIATTR_KPARAM_INFO
	.align		4
.L_13:
        /*0028*/ 	.byte	0x04, 0x17
        /*002a*/ 	.short	(.L_15 - .L_14)
.L_14:
        /*002c*/ 	.word	0x00000000
        /*0030*/ 	.short	0x0005
        /*0032*/ 	.short	0x0028
        /*0034*/ 	.byte	0x00, 0xf0, 0x11, 0x00


	//----- nvinfo : EIATTR_KPARAM_INFO
	.align		4
.L_15:
        /*0038*/ 	.byte	0x04, 0x17
        /*003a*/ 	.short	(.L_17 - .L_16)
.L_16:
        /*003c*/ 	.word	0x00000000
        /*0040*/ 	.short	0x0004
        /*0042*/ 	.short	0x0020
        /*0044*/ 	.byte	0x00, 0xf5, 0x21, 0x00


	//----- nvinfo : EIATTR_KPARAM_INFO
	.align		4
.L_17:
        /*0048*/ 	.byte	0x04, 0x17
        /*004a*/ 	.short	(.L_19 - .L_18)
.L_18:
        /*004c*/ 	.word	0x00000000
        /*0050*/ 	.short	0x0003
        /*0052*/ 	.short	0x0018
        /*0054*/ 	.byte	0x00, 0xf5, 0x21, 0x00


	//----- nvinfo : EIATTR_KPARAM_INFO
	.align		4
.L_19:
        /*0058*/ 	.byte	0x04, 0x17
        /*005a*/ 	.short	(.L_21 - .L_20)
.L_20:
        /*005c*/ 	.word	0x00000000
        /*0060*/ 	.short	0x0002
        /*0062*/ 	.short	0x0010
        /*0064*/ 	.byte	0x00, 0xf5, 0x21, 0x00


	//----- nvinfo : EIATTR_KPARAM_INFO
	.align		4
.L_21:
        /*0068*/ 	.byte	0x04, 0x17
        /*006a*/ 	.short	(.L_23 - .L_22)
.L_22:
        /*006c*/ 	.word	0x00000000
        /*0070*/ 	.short	0x0001
        /*0072*/ 	.short	0x0008
        /*0074*/ 	.byte	0x00, 0xf5, 0x21, 0x00


	//----- nvinfo : EIATTR_KPARAM_INFO
	.align		4
.L_23:
        /*0078*/ 	.byte	0x04, 0x17
        /*007a*/ 	.short	(.L_25 - .L_24)
.L_24:
        /*007c*/ 	.word	0x00000000
        /*0080*/ 	.short	0x0000
        /*0082*/ 	.short	0x0000
        /*0084*/ 	.byte	0x00, 0xf5, 0x21, 0x00


	//----- nvinfo : EIATTR_SPARSE_MMA_MASK
	.align		4
.L_25:
        /*0088*/ 	.byte	0x03, 0x50
        /*008a*/ 	.short	0x0000


	//----- nvinfo : EIATTR_MAXREG_COUNT
	.align		4
        /*008c*/ 	.byte	0x03, 0x1b
        /*008e*/ 	.short	0x00ff


	//----- nvinfo : EIATTR_MERCURY_ISA_VERSION
	.align		4
        /*0090*/ 	.byte	0x03, 0x5f
        /*0092*/ 	.short	0x0101


	//----- nvinfo : EIATTR_VRC_CTA_INIT_COUNT
	.align		4
        /*0094*/ 	.byte	0x02, 0x4a
	.zero		1
	.zero		1


	//----- nvinfo : EIATTR_EXIT_INSTR_OFFSETS
	.align		4
        /*0098*/ 	.byte	0x04, 0x1c
        /*009a*/ 	.short	(.L_27 - .L_26)


	//   ....[0]....
.L_26:
        /*009c*/ 	.word	0x000000a0


	//   ....[1]....
        /*00a0*/ 	.word	0x00000630


	//----- nvinfo : EIATTR_CRS_STACK_SIZE
	.align		4
.L_27:
        /*00a4*/ 	.byte	0x04, 0x1e
        /*00a6*/ 	.short	(.L_29 - .L_28)
.L_28:
        /*00a8*/ 	.word	0x00000000


	//----- nvinfo : EIATTR_CBANK_PARAM_SIZE
	.align		4
.L_29:
        /*00ac*/ 	.byte	0x03, 0x19
        /*00ae*/ 	.short	0x0040


	//----- nvinfo : EIATTR_PARAM_CBANK
	.align		4
        /*00b0*/ 	.byte	0x04, 0x0a
        /*00b2*/ 	.short	(.L_31 - .L_30)
	.align		4
.L_30:
        /*00b4*/ 	.word	index@(.nv.constant0._Z29compute_coupling_ocean_kernelPfS_S_S_S_iPiS_)
        /*00b8*/ 	.short	0x0380
        /*00ba*/ 	.short	0x0040


	//----- nvinfo : EIATTR_SW_WAR
	.align		4
.L_31:
        /*00bc*/ 	.byte	0x04, 0x36
        /*00be*/ 	.short	(.L_33 - .L_32)
.L_32:
        /*00c0*/ 	.word	0x00000008
.L_33:


//--------------------- .nv.callgraph             --------------------------
	.section	.nv.callgraph,"",@"SHT_CUDA_CALLGRAPH"
	.align	4
	.sectionentsize	8
	.align		4
        /*0000*/ 	.word	0x00000000
	.align		4
        /*0004*/ 	.word	0xffffffff
	.align		4
        /*0008*/ 	.word	0x00000000
	.align		4
        /*000c*/ 	.word	0xfffffffe
	.align		4
        /*0010*/ 	.word	0x00000000
	.align		4
        /*0014*/ 	.word	0xfffffffd
	.align		4
        /*0018*/ 	.word	0x00000000
	.align		4
        /*001c*/ 	.word	0xfffffffc


//--------------------- .text._Z29compute_coupling_ocean_kernelPfS_S_S_S_iPiS_ --------------------------
	.section	.text._Z29compute_coupling_ocean_kernelPfS_S_S_S_iPiS_,"ax",@progbits
	.align	128
        .global         _Z29compute_coupling_ocean_kernelPfS_S_S_S_iPiS_
        .type           _Z29compute_coupling_ocean_kernelPfS_S_S_S_iPiS_,@function
        .size           _Z29compute_coupling_ocean_kernelPfS_S_S_S_iPiS_,(.L_x_18 - _Z29compute_coupling_ocean_kernelPfS_S_S_S_iPiS_)
        .other          _Z29compute_coupling_ocean_kernelPfS_S_S_S_iPiS_,@"STO_CUDA_ENTRY STV_DEFAULT"
_Z29compute_coupling_ocean_kernelPfS_S_S_S_iPiS_:
.text._Z29compute_coupling_ocean_kernelPfS_S_S_S_iPiS_:
[----:B------:R-:W-:Y:S01]  /*0000*/  LDC R1, c[0x0][0x37c] ;  /* 0x0000df00ff017b82 */ /* 0x000fe20000000800 */
[----:B------:R-:W0:Y:S01]  /*0010*/  S2R R10, SR_CTAID.Y ;  /* 0x00000000000a7919 */ /* 0x000e220000002600 */
[----:B------:R-:W1:Y:S06]  /*0020*/  LDCU UR5, c[0x0][0x360] ;  /* 0x00006c00ff0577ac */ /* 0x000e6c0008000800 */
[----:B------:R-:W0:Y:S01]  /*0030*/  S2UR UR4, SR_CTAID.X ;  /* 0x00000000000479c3 */ /* 0x000e220000002500 */
[----:B------:R-:W1:Y:S01]  /*0040*/  S2R R3, SR_TID.X ;  /* 0x0000000000037919 */ /* 0x000e620000002100 */
[----:B------:R-:W2:Y:S06]  /*0050*/  LDCU UR6, c[0x0][0x3a8] ;  /* 0x00007500ff0677ac */ /* 0x000eac0008000800 */
[----:B------:R-:W0:Y:S02]  /*0060*/  LDC R5, c[0x0][0x370] ;  /* 0x0000dc00ff057b82 */ /* 0x000e240000000800 */
[----:B0-----:R-:W-:-:S04]  /*0070*/  IMAD R10, R10, R5, UR4 ;  /* 0x000000040a0a7e24 */ /* 0x001fc8000f8e0205 */
[----:B-1----:R-:W-:-:S05]  /*0080*/  IMAD R10, R10, UR5, R3 ;  /* 0x000000050a0a7c24 */ /* 0x002fca000f8e0203 */
[----:B--2---:R-:W-:-:S13]  /*0090*/  ISETP.GE.AND P0, PT, R10, UR6, PT ;  /* 0x000000060a007c0c */ /* 0x004fda000bf06270 */
[----:B------:R-:W-:Y:S05]  /*00a0*/  @P0 EXIT ;  /* 0x000000000000094d */ /* 0x000fea0003800000 */
[----:B------:R-:W0:Y:S01]  /*00b0*/  LDC.64 R2, c[0x0][0x3b0] ;  /* 0x0000ec00ff027b82 */ /* 0x000e220000000a00 */
[----:B------:R-:W1:Y:S07]  /*00c0*/  LDCU.64 UR4, c[0x0][0x358] ;  /* 0x00006b00ff0477ac */ /* 0x000e6e0008000a00 */
[----:B------:R-:W2:Y:S08]  /*00d0*/  LDC.64 R16, c[0x0][0x388] ;  /* 0x0000e200ff107b82 */ /* 0x000eb00000000a00 */
[----:B------:R-:W3:Y:S01]  /*00e0*/  LDC.64 R12, c[0x0][0x3b8] ;  /* 0x0000ee00ff0c7b82 */ /* 0x000ee20000000a00 */
[----:B0-----:R-:W-:-:S07]  /*00f0*/  IMAD.WIDE R2, R10, 0x4, R2 ;  /* 0x000000040a027825 */ /* 0x001fce00078e0202 */
[----:B------:R-:W0:Y:S01]  /*0100*/  LDC.64 R4, c[0x0][0x380] ;  /* 0x0000e000ff047b82 */ /* 0x000e220000000a00 */
[----:B-1----:R-:W2:Y:S01]  /*0110*/  LDG.E R15, desc[UR4][R2.64] ;  /* 0x00000004020f7981 */ /* 0x002ea2000c1e1900 */
[----:B------:R-:W-:Y:S02]  /*0120*/  HFMA2 R0, -RZ, RZ, 0, 1.78813934326171875e-07 ;  /* 0x00000003ff007431 */ /* 0x000fe400000001ff */
[----:B------:R-:W-:-:S04]  /*0130*/  IMAD R7, R10, 0x3, RZ ;  /* 0x000000030a077824 */ /* 0x000fc800078e02ff */
[----:B---3--:R-:W-:-:S05]  /*0140*/  IMAD.WIDE R12, R7, 0x4, R12 ;  /* 0x00000004070c7825 */ /* 0x008fca00078e020c */
[----:B------:R1:W5:Y:S04]  /*0150*/  LDG.E R7, desc[UR4][R12.64+0x4] ;  /* 0x000004040c077981 */ /* 0x000368000c1e1900 */
[----:B------:R1:W5:Y:S01]  /*0160*/  LDG.E R6, desc[UR4][R12.64+0x8] ;  /* 0x000008040c067981 */ /* 0x000362000c1e1900 */
[----:B--2---:R-:W-:-:S05]  /*0170*/  IMAD.WIDE R16, R15, 0x4, R16 ;  /* 0x000000040f107825 */ /* 0x004fca00078e0210 */
[----:B------:R-:W2:Y:S01]  /*0180*/  LDG.E R11, desc[UR4][R16.64+-0x4] ;  /* 0xfffffc04100b7981 */ /* 0x000ea2000c1e1900 */
[----:B------:R-:W-:-:S04]  /*0190*/  IMAD R9, R15, R0, -0x3 ;  /* 0xfffffffd0f097424 */ /* 0x000fc800078e0200 */
[----:B0-----:R-:W-:Y:S02]  /*01a0*/  IMAD.WIDE R4, R9, 0x4, R4 ;  /* 0x0000000409047825 */ /* 0x001fe400078e0204 */
[----:B------:R-:W3:Y:S04]  /*01b0*/  LDG.E R9, desc[UR4][R12.64] ;  /* 0x000000040c097981 */ /* 0x000ee8000c1e1900 */
[----:B------:R-:W3:Y:S01]  /*01c0*/  LDG.E R8, desc[UR4][R4.64] ;  /* 0x0000000404087981 */ /* 0x000ee2000c1e1900 */
[----:B------:R-:W-:Y:S01]  /*01d0*/  BSSY.RECONVERGENT B0, `(.L_x_0) ;  /* 0x000000e000007945 */ /* 0x000fe20003800200 */
[----:B--2---:R-:W0:Y:S01]  /*01e0*/  MUFU.RCP R2, R11 ;  /* 0x0000000b00027308 */ /* 0x004e220000001000 */
[----:B---3--:R-:W-:-:S07]  /*01f0*/  FMUL R0, R9, R8 ;  /* 0x0000000809007220 */ /* 0x008fce0000400000 */
[----:B------:R-:W2:Y:S01]  /*0200*/  FCHK P0, R0, R11 ;  /* 0x0000000b00007302 */ /* 0x000ea20000000000 */
[----:B0-----:R-:W-:-:S04]  /*0210*/  FFMA R3, -R11, R2, 1 ;  /* 0x3f8000000b037423 */ /* 0x001fc80000000102 */
[----:B------:R-:W-:-:S04]  /*0220*/  FFMA R3, R2, R3, R2 ;  /* 0x0000000302037223 */ /* 0x000fc80000000002 */
[----:B------:R-:W-:-:S04]  /*0230*/  FFMA R14, R0, R3, RZ ;  /* 0x00000003000e7223 */ /* 0x000fc800000000ff */
[----:B------:R-:W-:-:S04]  /*0240*/  FFMA R2, -R11, R14, R0 ;  /* 0x0000000e0b027223 */ /* 0x000fc80000000100 */
[----:B------:R-:W-:Y:S01]  /*0250*/  FFMA R14, R3, R2, R14 ;  /* 0x00000002030e7223 */ /* 0x000fe2000000000e */
[----:B-12---:R-:W-:Y:S06]  /*0260*/  @!P0 BRA `(.L_x_1) ;  /* 0x0000000000108947 */ /* 0x006fec0003800000 */
[----:B------:R-:W-:Y:S01]  /*0270*/  IMAD.MOV.U32 R3, RZ, RZ, R11 ;  /* 0x000000ffff037224 */ /* 0x000fe200078e000b */
[----:B------:R-:W-:-:S07]  /*0280*/  MOV R2, 0x2a0 ;  /* 0x000002a000027802 */ /* 0x000fce0000000f00 */
[----:B-----5:R-:W-:Y:S05]  /*0290*/  CALL.REL.NOINC `($__internal_0_$__cuda_sm3x_div_rn_noftz_f32_slowpath) ;  /* 0x0000000000e87944 */ /* 0x020fea0003c00000 */
[----:B------:R-:W-:-:S07]  /*02a0*/  MOV R14, R0 ;  /* 0x00000000000e7202 */ /* 0x000fce0000000f00 */
.L_x_1:
[----:B------:R-:W-:Y:S05]  /*02b0*/  BSYNC.RECONVERGENT B0 ;  /* 0x0000000000007941 */ /* 0x000fea0003800200 */
.L_x_0:
[----:B------:R-:W0:Y:S01]  /*02c0*/  LDC.64 R2, c[0x0][0x390] ;  /* 0x0000e400ff027b82 */ /* 0x000e220000000a00 */
[----:B------:R-:W2:Y:S01]  /*02d0*/  LDG.E R12, desc[UR4][R4.64+0x4] ;  /* 0x00000404040c7981 */ /* 0x000ea2000c1e1900 */
[----:B0-----:R-:W-:-:S05]  /*02e0*/  IMAD.WIDE R2, R15, 0x4, R2 ;  /* 0x000000040f027825 */ /* 0x001fca00078e0202 */
[----:B------:R-:W3:Y:S01]  /*02f0*/  LDG.E R13, desc[UR4][R2.64+-0x4] ;  /* 0xfffffc04020d7981 */ /* 0x000ee2000c1e1900 */
[----:B------:R-:W-:Y:S01]  /*0300*/  BSSY.RECONVERGENT B0, `(.L_x_2) ;  /* 0x000000e000007945 */ /* 0x000fe20003800200 */
[----:B--2--5:R-:W-:Y:S01]  /*0310*/  FMUL R0, R7, R12 ;  /* 0x0000000c07007220 */ /* 0x024fe20000400000 */
[----:B---3--:R-:W0:Y:S08]  /*0320*/  MUFU.RCP R16, R13 ;  /* 0x0000000d00107308 */ /* 0x008e300000001000 */
[----:B------:R-:W1:Y:S01]  /*0330*/  FCHK P0, R0, R13 ;  /* 0x0000000d00007302 */ /* 0x000e620000000000 */
[----:B0-----:R-:W-:-:S04]  /*0340*/  FFMA R17, -R13, R16, 1 ;  /* 0x3f8000000d117423 */ /* 0x001fc80000000110 */
[----:B------:R-:W-:-:S04]  /*0350*/  FFMA R17, R16, R17, R16 ;  /* 0x0000001110117223 */ /* 0x000fc80000000010 */
[----:B------:R-:W-:-:S04]  /*0360*/  FFMA R16, R0, R17, RZ ;  /* 0x0000001100107223 */ /* 0x000fc800000000ff */
[----:B------:R-:W-:-:S04]  /*0370*/  FFMA R18, -R13, R16, R0 ;  /* 0x000000100d127223 */ /* 0x000fc80000000100 */
[----:B------:R-:W-:Y:S01]  /*0380*/  FFMA R19, R17, R18, R16 ;  /* 0x0000001211137223 */ /* 0x000fe20000000010 */
[----:B-1----:R-:W-:Y:S06]  /*0390*/  @!P0 BRA `(.L_x_3) ;  /* 0x0000000000108947 */ /* 0x002fec0003800000 */
[----:B------:R-:W-:Y:S01]  /*03a0*/  IMAD.MOV.U32 R3, RZ, RZ, R13 ;  /* 0x000000ffff037224 */ /* 0x000fe200078e000d */
[----:B------:R-:W-:-:S07]  /*03b0*/  MOV R2, 0x3d0 ;  /* 0x000003d000027802 */ /* 0x000fce0000000f00 */
[----:B------:R-:W-:Y:S05]  /*03c0*/  CALL.REL.NOINC `($__internal_0_$__cuda_sm3x_div_rn_noftz_f32_slowpath) ;  /* 0x00000000009c7944 */ /* 0x000fea0003c00000 */
[----:B------:R-:W-:-:S07]  /*03d0*/  MOV R19, R0 ;  /* 0x0000000000137202 */ /* 0x000fce0000000f00 */
.L_x_3:
[----:B------:R-:W-:Y:S05]  /*03e0*/  BSYNC.RECONVERGENT B0 ;  /* 0x0000000000007941 */ /* 0x000fea0003800200 */
.L_x_2:
[----:B------:R-:W0:Y:S02]  /*03f0*/  LDC.64 R2, c[0x0][0x398] ;  /* 0x0000e600ff027b82 */ /* 0x000e240000000a00 */
[----:B0-----:R-:W-:Y:S02]  /*0400*/  IMAD.WIDE R2, R15, 0x4, R2 ;  /* 0x000000040f027825 */ /* 0x001fe400078e0202 */
[----:B------:R-:W2:Y:S04]  /*0410*/  LDG.E R15, desc[UR4][R4.64+0x8] ;  /* 0x00000804040f7981 */ /* 0x000ea8000c1e1900 */
[----:B------:R-:W3:Y:S01]  /*0420*/  LDG.E R17, desc[UR4][R2.64+-0x4] ;  /* 0xfffffc0402117981 */ /* 0x000ee2000c1e1900 */
[----:B------:R-:W-:Y:S01]  /*0430*/  BSSY.RECONVERGENT B0, `(.L_x_4) ;  /* 0x000000f000007945 */ /* 0x000fe20003800200 */
[----:B------:R-:W-:Y:S01]  /*0440*/  FADD R14, R19, R14 ;  /* 0x0000000e130e7221 */ /* 0x000fe20000000000 */
[----:B---3--:R-:W0:Y:S01]  /*0450*/  MUFU.RCP R16, R17 ;  /* 0x0000001100107308 */ /* 0x008e220000001000 */
[----:B--2---:R-:W-:-:S07]  /*0460*/  FMUL R0, R6, R15 ;  /* 0x0000000f06007220 */ /* 0x004fce0000400000 */
        /* <DEDUP_REMOVED lines=11> */
.L_x_5:
[----:B------:R-:W-:Y:S05]  /*0520*/  BSYNC.RECONVERGENT B0 ;  /* 0x0000000000007941 */ /* 0x000fea0003800200 */
.L_x_4:
[----:B------:R-:W0:Y:S02]  /*0530*/  LDC.64 R2, c[0x0][0x3a0] ;  /* 0x0000e800ff027b82 */ /* 0x000e240000000a00 */
[----:B0-----:R-:W-:-:S06]  /*0540*/  IMAD.WIDE R2, R10, 0x4, R2 ;  /* 0x000000040a027825 */ /* 0x001fcc00078e0202 */
[----:B------:R-:W2:Y:S01]  /*0550*/  LDG.E R2, desc[UR4][R2.64] ;  /* 0x0000000402027981 */ /* 0x000ea2000c1e1900 */
[----:B------:R-:W-:Y:S01]  /*0560*/  FADD R14, R14, R21 ;  /* 0x000000150e0e7221 */ /* 0x000fe20000000000 */
[--C-:B--2---:R-:W-:Y:S01]  /*0570*/  FADD R11, -R11, R2.reuse ;  /* 0x000000020b0b7221 */ /* 0x104fe20000000100 */
[--C-:B------:R-:W-:Y:S01]  /*0580*/  FADD R13, -R13, R2.reuse ;  /* 0x000000020d0d7221 */ /* 0x100fe20000000100 */
[----:B------:R-:W-:Y:S02]  /*0590*/  FADD R17, -R17, R2 ;  /* 0x0000000211117221 */ /* 0x000fe40000000100 */
[C---:B------:R-:W-:Y:S01]  /*05a0*/  FMUL R11, R14.reuse, R11 ;  /* 0x0000000b0e0b7220 */ /* 0x040fe20000400000 */
[C---:B------:R-:W-:Y:S01]  /*05b0*/  FMUL R13, R14.reuse, R13 ;  /* 0x0000000d0e0d7220 */ /* 0x040fe20000400000 */
[----:B------:R-:W-:Y:S02]  /*05c0*/  FMUL R17, R14, R17 ;  /* 0x000000110e117220 */ /* 0x000fe40000400000 */
[----:B------:R-:W-:Y:S01]  /*05d0*/  FFMA R11, R9, R11, R8 ;  /* 0x0000000b090b7223 */ /* 0x000fe20000000008 */
[----:B------:R-:W-:Y:S01]  /*05e0*/  FFMA R13, R7, R13, R12 ;  /* 0x0000000d070d7223 */ /* 0x000fe2000000000c */
[----:B------:R-:W-:-:S03]  /*05f0*/  FFMA R17, R6, R17, R15 ;  /* 0x0000001106117223 */ /* 0x000fc6000000000f */
[----:B------:R-:W-:Y:S04]  /*0600*/  STG.E desc[UR4][R4.64], R11 ;  /* 0x0000000b04007986 */ /* 0x000fe8000c101904 */
[----:B------:R-:W-:Y:S04]  /*0610*/  STG.E desc[UR4][R4.64+0x4], R13 ;  /* 0x0000040d04007986 */ /* 0x000fe8000c101904 */
[----:B------:R-:W-:Y:S01]  /*0620*/  STG.E desc[UR4][R4.64+0x8], R17 ;  /* 0x0000081104007986 */ /* 0x000fe2000c101904 */
[----:B------:R-:W-:Y:S05]  /*0630*/  EXIT ;  /* 0x000000000000794d */ /* 0x000fea0003800000 */
        .weak           $__internal_0_$__cuda_sm3x_div_rn_noftz_f32_slowpath
        .type           $__internal_0_$__cuda_sm3x_div_rn_noftz_f32_slowpath,@function
        .size           $__internal_0_$__cuda_sm3x_div_rn_noftz_f32_slowpath,(.L_x_18 - $__internal_0_$__cuda_sm3x_div_rn_noftz_f32_slowpath)
$__internal_0_$__cuda_sm3x_div_rn_noftz_f32_slowpath:
[----:B------:R-:W-:Y:S01]  /*0640*/  SHF.R.U32.HI R16, RZ, 0x17, R3 ;  /* 0x00000017ff107819 */ /* 0x000fe20000011603 */
[----:B------:R-:W-:Y:S01]  /*0650*/  BSSY.RECONVERGENT B1, `(.L_x_6) ;  /* 0x0000062000017945 */ /* 0x000fe20003800200 */
[----:B------:R-:W-:Y:S02]  /*0660*/  SHF.R.U32.HI R18, RZ, 0x17, R0 ;  /* 0x00000017ff127819 */ /* 0x000fe40000011600 */
[----:B------:R-:W-:Y:S02]  /*0670*/  LOP3.LUT R16, R16, 0xff, RZ, 0xc0, !PT ;  /* 0x000000ff10107812 */ /* 0x000fe400078ec0ff */
[----:B------:R-:W-:-:S03]  /*0680*/  LOP3.LUT R23, R18, 0xff, RZ, 0xc0, !PT ;  /* 0x000000ff12177812 */ /* 0x000fc600078ec0ff */
[----:B------:R-:W-:Y:S01]  /*0690*/  VIADD R20, R16, 0xffffffff ;  /* 0xffffffff10147836 */ /* 0x000fe20000000000 */
[----:B------:R-:W-:-:S04]  /*06a0*/  IADD3 R19, PT, PT, R23, -0x1, RZ ;  /* 0xffffffff17137810 */ /* 0x000fc80007ffe0ff */
[----:B------:R-:W-:-:S04]  /*06b0*/  ISETP.GT.U32.AND P0, PT, R20, 0xfd, PT ;  /* 0x000000fd1400780c */ /* 0x000fc80003f04070 */
[----:B------:R-:W-:-:S13]  /*06c0*/  ISETP.GT.U32.OR P0, PT, R19, 0xfd, P0 ;  /* 0x000000fd1300780c */ /* 0x000fda0000704470 */
[----:B------:R-:W-:Y:S01]  /*06d0*/  @!P0 IMAD.MOV.U32 R18, RZ, RZ, RZ ;  /* 0x000000ffff128224 */ /* 0x000fe200078e00ff */
[----:B------:R-:W-:Y:S06]  /*06e0*/  @!P0 BRA `(.L_x_7) ;  /* 0x00000000005c8947 */ /* 0x000fec0003800000 */
[----:B------:R-:W-:Y:S02]  /*06f0*/  FSETP.GTU.FTZ.AND P0, PT, |R0|, +INF , PT ;  /* 0x7f8000000000780b */ /* 0x000fe40003f1c200 */
[----:B------:R-:W-:-:S04]  /*0700*/  FSETP.GTU.FTZ.AND P1, PT, |R3|, +INF , PT ;  /* 0x7f8000000300780b */ /* 0x000fc80003f3c200 */
[----:B------:R-:W-:-:S13]  /*0710*/  PLOP3.LUT P0, PT, P0, P1, PT, 0xf8, 0x8f ;  /* 0x00000000008f781c */ /* 0x000fda0000703f70 */
[----:B------:R-:W-:Y:S05]  /*0720*/  @P0 BRA `(.L_x_8) ;  /* 0x00000004004c0947 */ /* 0x000fea0003800000 */
[----:B------:R-:W-:-:S13]  /*0730*/  LOP3.LUT P0, RZ, R3, 0x7fffffff, R0, 0xc8, !PT ;  /* 0x7fffffff03ff7812 */ /* 0x000fda000780c800 */
[----:B------:R-:W-:Y:S05]  /*0740*/  @!P0 BRA `(.L_x_9) ;  /* 0x00000004003c8947 */ /* 0x000fea0003800000 */
[C---:B------:R-:W-:Y:S02]  /*0750*/  FSETP.NEU.FTZ.AND P2, PT, |R0|.reuse, +INF , PT ;  /* 0x7f8000000000780b */ /* 0x040fe40003f5d200 */
[----:B------:R-:W-:Y:S02]  /*0760*/  FSETP.NEU.FTZ.AND P1, PT, |R3|, +INF , PT ;  /* 0x7f8000000300780b */ /* 0x000fe40003f3d200 */
[----:B------:R-:W-:-:S11]  /*0770*/  FSETP.NEU.FTZ.AND P0, PT, |R0|, +INF , PT ;  /* 0x7f8000000000780b */ /* 0x000fd60003f1d200 */
[----:B------:R-:W-:Y:S05]  /*0780*/  @!P1 BRA !P2, `(.L_x_9) ;  /* 0x00000004002c9947 */ /* 0x000fea0005000000 */
[----:B------:R-:W-:-:S04]  /*0790*/  LOP3.LUT P2, RZ, R0, 0x7fffffff, RZ, 0xc0, !PT ;  /* 0x7fffffff00ff7812 */ /* 0x000fc8000784c0ff */
[----:B------:R-:W-:-:S13]  /*07a0*/  PLOP3.LUT P1, PT, P1, P2, PT, 0x2f, 0xf2 ;  /* 0x0000000000f2781c */ /* 0x000fda0000f24577 */
[----:B------:R-:W-:Y:S05]  /*07b0*/  @P1 BRA `(.L_x_10) ;  /* 0x0000000400181947 */ /* 0x000fea0003800000 */
[----:B------:R-:W-:-:S04]  /*07c0*/  LOP3.LUT P1, RZ, R3, 0x7fffffff, RZ, 0xc0, !PT ;  /* 0x7fffffff03ff7812 */ /* 0x000fc8000782c0ff */
[----:B------:R-:W-:-:S13]  /*07d0*/  PLOP3.LUT P0, PT, P0, P1, PT, 0x2f, 0xf2 ;  /* 0x0000000000f2781c */ /* 0x000fda0000702577 */
[----:B------:R-:W-:Y:S05]  /*07e0*/  @P0 BRA `(.L_x_11) ;  /* 0x0000000400000947 */ /* 0x000fea0003800000 */
[----:B------:R-:W-:Y:S02]  /*07f0*/  ISETP.GE.AND P0, PT, R19, RZ, PT ;  /* 0x000000ff1300720c */ /* 0x000fe40003f06270 */
[----:B------:R-:W-:-:S11]  /*0800*/  ISETP.GE.AND P1, PT, R20, RZ, PT ;  /* 0x000000ff1400720c */ /* 0x000fd60003f26270 */
[----:B------:R-:W-:Y:S01]  /*0810*/  @P0 MOV R18, RZ ;  /* 0x000000ff00120202 */ /* 0x000fe20000000f00 */
[----:B------:R-:W-:Y:S02]  /*0820*/  @!P0 IMAD.MOV.U32 R18, RZ, RZ, -0x40 ;  /* 0xffffffc0ff128424 */ /* 0x000fe400078e00ff */
[----:B------:R-:W-:Y:S01]  /*0830*/  @!P0 FFMA R0, R0, 1.84467440737095516160e+19, RZ ;  /* 0x5f80000000008823 */ /* 0x000fe200000000ff */
[----:B------:R-:W-:Y:S02]  /*0840*/  @!P1 FFMA R3, R3, 1.84467440737095516160e+19, RZ ;  /* 0x5f80000003039823 */ /* 0x000fe400000000ff */
[----:B------:R-:W-:-:S07]  /*0850*/  @!P1 IADD3 R18, PT, PT, R18, 0x40, RZ ;  /* 0x0000004012129810 */ /* 0x000fce0007ffe0ff */
.L_x_7:
[----:B------:R-:W-:Y:S01]  /*0860*/  LEA R20, R16, 0xc0800000, 0x17 ;  /* 0xc080000010147811 */ /* 0x000fe200078eb8ff */
[----:B------:R-:W-:Y:S04]  /*0870*/  BSSY.RECONVERGENT B2, `(.L_x_12) ;  /* 0x0000036000027945 */ /* 0x000fe80003800200 */
[----:B------:R-:W-:Y:S01]  /*0880*/  IMAD.IADD R22, R3, 0x1, -R20 ;  /* 0x0000000103167824 */ /* 0x000fe200078e0a14 */
[----:B------:R-:W-:-:S03]  /*0890*/  IADD3 R3, PT, PT, R23, -0x7f, RZ ;  /* 0xffffff8117037810 */ /* 0x000fc60007ffe0ff */
[----:B------:R-:W0:Y:S01]  /*08a0*/  MUFU.RCP R19, R22 ;  /* 0x0000001600137308 */ /* 0x000e220000001000 */
[----:B------:R-:W-:Y:S01]  /*08b0*/  FADD.FTZ R21, -R22, -RZ ;  /* 0x800000ff16157221 */ /* 0x000fe20000010100 */
[----:B------:R-:W-:-:S03]  /*08c0*/  IMAD R0, R3, -0x800000, R0 ;  /* 0xff80000003007824 */ /* 0x000fc600078e0200 */
[----:B0-----:R-:W-:-:S04]  /*08d0*/  FFMA R20, R19, R21, 1 ;  /* 0x3f80000013147423 */ /* 0x001fc80000000015 */
[----:B------:R-:W-:-:S04]  /*08e0*/  FFMA R19, R19, R20, R19 ;  /* 0x0000001413137223 */ /* 0x000fc80000000013 */
[----:B------:R-:W-:-:S04]  /*08f0*/  FFMA R20, R0, R19, RZ ;  /* 0x0000001300147223 */ /* 0x000fc800000000ff */
[----:B------:R-:W-:-:S04]  /*0900*/  FFMA R23, R21, R20, R0 ;  /* 0x0000001415177223 */ /* 0x000fc80000000000 */
[----:B------:R-:W-:Y:S01]  /*0910*/  FFMA R20, R19, R23, R20 ;  /* 0x0000001713147223 */ /* 0x000fe20000000014 */
[----:B------:R-:W-:-:S03]  /*0920*/  IADD3 R23, PT, PT, R3, 0x7f, -R16 ;  /* 0x0000007f03177810 */ /* 0x000fc60007ffe810 */
[----:B------:R-:W-:Y:S02]  /*0930*/  FFMA R21, R21, R20, R0 ;  /* 0x0000001415157223 */ /* 0x000fe40000000000 */
[----:B------:R-:W-:Y:S02]  /*0940*/  IMAD.IADD R23, R23, 0x1, R18 ;  /* 0x0000000117177824 */ /* 0x000fe400078e0212 */
[----:B------:R-:W-:-:S05]  /*0950*/  FFMA R0, R19, R21, R20 ;  /* 0x0000001513007223 */ /* 0x000fca0000000014 */
[----:B------:R-:W-:-:S04]  /*0960*/  SHF.R.U32.HI R3, RZ, 0x17, R0 ;  /* 0x00000017ff037819 */ /* 0x000fc80000011600 */
[----:B------:R-:W-:-:S04]  /*0970*/  LOP3.LUT R3, R3, 0xff, RZ, 0xc0, !PT ;  /* 0x000000ff03037812 */ /* 0x000fc800078ec0ff */
[----:B------:R-:W-:-:S05]  /*0980*/  IADD3 R18, PT, PT, R3, R23, RZ ;  /* 0x0000001703127210 */ /* 0x000fca0007ffe0ff */
[----:B------:R-:W-:-:S05]  /*0990*/  VIADD R3, R18, 0xffffffff ;  /* 0xffffffff12037836 */ /* 0x000fca0000000000 */
[----:B------:R-:W-:-:S13]  /*09a0*/  ISETP.GE.U32.AND P0, PT, R3, 0xfe, PT ;  /* 0x000000fe0300780c */ /* 0x000fda0003f06070 */
[----:B------:R-:W-:Y:S05]  /*09b0*/  @!P0 BRA `(.L_x_13) ;  /* 0x0000000000808947 */ /* 0x000fea0003800000 */
[----:B------:R-:W-:-:S13]  /*09c0*/  ISETP.GT.AND P0, PT, R18, 0xfe, PT ;  /* 0x000000fe1200780c */ /* 0x000fda0003f04270 */
[----:B------:R-:W-:Y:S05]  /*09d0*/  @P0 BRA `(.L_x_14) ;  /* 0x00000000006c0947 */ /* 0x000fea0003800000 */
[----:B------:R-:W-:-:S13]  /*09e0*/  ISETP.GE.AND P0, PT, R18, 0x1, PT ;  /* 0x000000011200780c */ /* 0x000fda0003f06270 */
[----:B------:R-:W-:Y:S05]  /*09f0*/  @P0 BRA `(.L_x_15) ;  /* 0x0000000000740947 */ /* 0x000fea0003800000 */
[----:B------:R-:W-:Y:S02]  /*0a00*/  ISETP.GE.AND P0, PT, R18, -0x18, PT ;  /* 0xffffffe81200780c */ /* 0x000fe40003f06270 */
[----:B------:R-:W-:-:S11]  /*0a10*/  LOP3.LUT R0, R0, 0x80000000, RZ, 0xc0, !PT ;  /* 0x8000000000007812 */ /* 0x000fd600078ec0ff */
[----:B------:R-:W-:Y:S05]  /*0a20*/  @!P0 BRA `(.L_x_15) ;  /* 0x0000000000688947 */ /* 0x000fea0003800000 */
[-CC-:B------:R-:W-:Y:S01]  /*0a30*/  FFMA.RZ R3, R19, R21.reuse, R20.reuse ;  /* 0x0000001513037223 */ /* 0x180fe2000000c014 */
[C---:B------:R-:W-:Y:S02]  /*0a40*/  ISETP.NE.AND P2, PT, R18.reuse, RZ, PT ;  /* 0x000000ff1200720c */ /* 0x040fe40003f45270 */
[C---:B------:R-:W-:Y:S02]  /*0a50*/  ISETP.NE.AND P1, PT, R18.reuse, RZ, PT ;  /* 0x000000ff1200720c */ /* 0x040fe40003f25270 */
[----:B------:R-:W-:Y:S01]  /*0a60*/  LOP3.LUT R16, R3, 0x7fffff, RZ, 0xc0, !PT ;  /* 0x007fffff03107812 */ /* 0x000fe200078ec0ff */
[CCC-:B------:R-:W-:Y:S01]  /*0a70*/  FFMA.RP R3, R19.reuse, R21.reuse, R20.reuse ;  /* 0x0000001513037223 */ /* 0x1c0fe20000008014 */
[----:B------:R-:W-:Y:S01]  /*0a80*/  FFMA.RM R20, R19, R21, R20 ;  /* 0x0000001513147223 */ /* 0x000fe20000004014 */
[----:B------:R-:W-:Y:S02]  /*0a90*/  IADD3 R19, PT, PT, R18, 0x20, RZ ;  /* 0x0000002012137810 */ /* 0x000fe40007ffe0ff */
[----:B------:R-:W-:-:S02]  /*0aa0*/  LOP3.LUT R16, R16, 0x800000, RZ, 0xfc, !PT ;  /* 0x0080000010107812 */ /* 0x000fc400078efcff */
[----:B------:R-:W-:Y:S02]  /*0ab0*/  IADD3 R18, PT, PT, -R18, RZ, RZ ;  /* 0x000000ff12127210 */ /* 0x000fe40007ffe1ff */
[----:B------:R-:W-:Y:S02]  /*0ac0*/  SHF.L.U32 R19, R16, R19, RZ ;  /* 0x0000001310137219 */ /* 0x000fe400000006ff */
[----:B------:R-:W-:Y:S02]  /*0ad0*/  FSETP.NEU.FTZ.AND P0, PT, R3, R20, PT ;  /* 0x000000140300720b */ /* 0x000fe40003f1d000 */
[----:B------:R-:W-:Y:S02]  /*0ae0*/  SEL R3, R18, RZ, P2 ;  /* 0x000000ff12037207 */ /* 0x000fe40001000000 */
[----:B------:R-:W-:Y:S02]  /*0af0*/  ISETP.NE.AND P1, PT, R19, RZ, P1 ;  /* 0x000000ff1300720c */ /* 0x000fe40000f25270 */
[----:B------:R-:W-:-:S02]  /*0b00*/  SHF.R.U32.HI R3, RZ, R3, R16 ;  /* 0x00000003ff037219 */ /* 0x000fc40000011610 */
[----:B------:R-:W-:Y:S02]  /*0b10*/  PLOP3.LUT P0, PT, P0, P1, PT, 0xf8, 0x8f ;  /* 0x00000000008f781c */ /* 0x000fe40000703f70 */
[----:B------:R-:W-:Y:S02]  /*0b20*/  SHF.R.U32.HI R19, RZ, 0x1, R3 ;  /* 0x00000001ff137819 */ /* 0x000fe40000011603 */
[----:B------:R-:W-:-:S04]  /*0b30*/  SEL R16, RZ, 0x1, !P0 ;  /* 0x00000001ff107807 */ /* 0x000fc80004000000 */
[----:B------:R-:W-:-:S04]  /*0b40*/  LOP3.LUT R16, R16, 0x1, R19, 0xf8, !PT ;  /* 0x0000000110107812 */ /* 0x000fc800078ef813 */
[----:B------:R-:W-:-:S05]  /*0b50*/  LOP3.LUT R16, R16, R3, RZ, 0xc0, !PT ;  /* 0x0000000310107212 */ /* 0x000fca00078ec0ff */
[----:B------:R-:W-:-:S05]  /*0b60*/  IMAD.IADD R19, R19, 0x1, R16 ;  /* 0x0000000113137824 */ /* 0x000fca00078e0210 */
[----:B------:R-:W-:Y:S01]  /*0b70*/  LOP3.LUT R0, R19, R0, RZ, 0xfc, !PT ;  /* 0x0000000013007212 */ /* 0x000fe200078efcff */
[----:B------:R-:W-:Y:S06]  /*0b80*/  BRA `(.L_x_15) ;  /* 0x0000000000107947 */ /* 0x000fec0003800000 */
.L_x_14:
[----:B------:R-:W-:-:S04]  /*0b90*/  LOP3.LUT R0, R0, 0x80000000, RZ, 0xc0, !PT ;  /* 0x8000000000007812 */ /* 0x000fc800078ec0ff */
[----:B------:R-:W-:Y:S01]  /*0ba0*/  LOP3.LUT R0, R0, 0x7f800000, RZ, 0xfc, !PT ;  /* 0x7f80000000007812 */ /* 0x000fe200078efcff */
[----:B------:R-:W-:Y:S06]  /*0bb0*/  BRA `(.L_x_15) ;  /* 0x0000000000047947 */ /* 0x000fec0003800000 */
.L_x_13:
[----:B------:R-:W-:-:S07]  /*0bc0*/  LEA R0, R23, R0, 0x17 ;  /* 0x0000000017007211 */ /* 0x000fce00078eb8ff */
.L_x_15:
[----:B------:R-:W-:Y:S05]  /*0bd0*/  BSYNC.RECONVERGENT B2 ;  /* 0x0000000000027941 */ /* 0x000fea0003800200 */
.L_x_12:
[----:B------:R-:W-:Y:S05]  /*0be0*/  BRA `(.L_x_16) ;  /* 0x0000000000207947 */ /* 0x000fea0003800000 */
.L_x_11:
[----:B------:R-:W-:-:S04]  /*0bf0*/  LOP3.LUT R0, R3, 0x80000000, R0, 0x48, !PT ;  /* 0x8000000003007812 */ /* 0x000fc800078e4800 */
[----:B------:R-:W-:Y:S01]  /*0c00*/  LOP3.LUT R0, R0, 0x7f800000, RZ, 0xfc, !PT ;  /* 0x7f80000000007812 */ /* 0x000fe200078efcff */
[----:B------:R-:W-:Y:S06]  /*0c10*/  BRA `(.L_x_16) ;  /* 0x0000000000147947 */ /* 0x000fec0003800000 */
.L_x_10:
[----:B------:R-:W-:Y:S01]  /*0c20*/  LOP3.LUT R0, R3, 0x80000000, R0, 0x48, !PT ;  /* 0x8000000003007812 */ /* 0x000fe200078e4800 */
[----:B------:R-:W-:Y:S06]  /*0c30*/  BRA `(.L_x_16) ;  /* 0x00000000000c7947 */ /* 0x000fec0003800000 */
.L_x_9:
[----:B------:R-:W0:Y:S01]  /*0c40*/  MUFU.RSQ R0, -QNAN ;  /* 0xffc0000000007908 */ /* 0x000e220000001400 */
[----:B------:R-:W-:Y:S05]  /*0c50*/  BRA `(.L_x_16) ;  /* 0x0000000000047947 */ /* 0x000fea0003800000 */
.L_x_8:
[----:B------:R-:W-:-:S07]  /*0c60*/  FADD.FTZ R0, R0, R3 ;  /* 0x0000000300007221 */ /* 0x000fce0000010000 */
.L_x_16:
[----:B------:R-:W-:Y:S05]  /*0c70*/  BSYNC.RECONVERGENT B1 ;  /* 0x0000000000017941 */ /* 0x000fea0003800200 */
.L_x_6:
[----:B------:R-:W-:-:S04]  /*0c80*/  HFMA2 R3, -RZ, RZ, 0, 0 ;  /* 0x00000000ff037431 */ /* 0x000fc800000001ff */
[----:B0-----:R-:W-:Y:S05]  /*0c90*/  RET.REL.NODEC R2 `(_Z29compute_coupling_ocean_kernelPfS_S_S_S_iPiS_) ;  /* 0xfffffff002d87950 */ /* 0x001fea0003c3ffff */
.L_x_17:
[----:B------:R-:W-:-:S00]  /*0ca0*/  BRA `(.L_x_17) ;  /* 0xfffffffc00fc7947 */ /* 0x000fc0000383ffff */
[----:B------:R-:W-:-:S00]  /*0cb0*/  NOP ;  /* 0x0000000000007918 */ /* 0x000fc00000000000 */
        /* <DEDUP_REMOVED lines=12> */
.L_x_18:


//--------------------- .nv.shared.reserved.0     --------------------------
	.section	.nv.shared.reserved.0,"aw",@nobits
	.weak		__nv_reservedSMEM_offset_0_alias
	.size		__nv_reservedSMEM_offset_0_alias, 0, 64
	.other		__nv_reservedSMEM_offset_0_alias,@"STO_CUDA_RESERVED_SHARED STV_DEFAULT"
__nv_reservedSMEM_offset_0_alias:
	.zero		0
	.zero		64


//--------------------- .nv.constant0._Z29compute_coupling_ocean_kernelPfS_S_S_S_iPiS_ --------------------------
	.section	.nv.constant0._Z29compute_coupling_ocean_kernelPfS_S_S_S_iPiS_,"a",@progbits
	.sectionflags	@""
	.align	4
.nv.constant0._Z29compute_coupling_ocean_kernelPfS_S_S_S_iPiS_:
	.zero		960


//--------------------- SYMBOLS --------------------------

	.type		.nv.reservedSmem.offset0,@object
	.size		.nv.reservedSmem.offset0,0x4
